	.headerflags	@"EF_CUDA_TEXMODE_UNIFIED EF_CUDA_64BIT_ADDRESS EF_CUDA_ACCELERATORS EF_CUDA_SM90 EF_CUDA_VIRTUAL_SM(EF_CUDA_SM90)"
	.elftype	@"ET_EXEC"


//--------------------- .nv.info                  --------------------------
	.section	.nv.info,"",@"SHT_CUDA_INFO"
	.align	4


	//----- nvinfo : EIATTR_REGCOUNT
	.align		4
        /*0000*/ 	.byte	0x04, 0x2f
        /*0002*/ 	.short	(.L_1 - .L_0)
	.align		4
.L_0:
        /*0004*/ 	.word	index@(triton_poi_fused_max_pool2d_with_indices_native_batch_norm_backward_69)
        /*0008*/ 	.word	0x00000018


	//----- nvinfo : EIATTR_MIN_STACK_SIZE
	.align		4
.L_1:
        /*000c*/ 	.byte	0x04, 0x12
        /*000e*/ 	.short	(.L_3 - .L_2)
	.align		4
.L_2:
        /*0010*/ 	.word	index@(triton_poi_fused_max_pool2d_with_indices_native_batch_norm_backward_69)
        /*0014*/ 	.word	0x00000000


	//----- nvinfo : EIATTR_FRAME_SIZE
	.align		4
.L_3:
        /*0018*/ 	.byte	0x04, 0x11
        /*001a*/ 	.short	(.L_5 - .L_4)
	.align		4
.L_4:
        /*001c*/ 	.word	index@(triton_poi_fused_max_pool2d_with_indices_native_batch_norm_backward_69)
        /*0020*/ 	.word	0x00000000


	//----- nvinfo : EIATTR_MIN_STACK_SIZE
	.align		4
.L_5:
        /*0024*/ 	.byte	0x04, 0x12
        /*0026*/ 	.short	(.L_7 - .L_6)
	.align		4
.L_6:
        /*0028*/ 	.word	index@(triton_poi_fused_max_pool2d_with_indices_native_batch_norm_backward_69)
        /*002c*/ 	.word	0x00000000
.L_7:


//--------------------- .nv.info.triton_poi_fused_max_pool2d_with_indices_native_batch_norm_backward_69 --------------------------
	.section	.nv.info.triton_poi_fused_max_pool2d_with_indices_native_batch_norm_backward_69,"",@"SHT_CUDA_INFO"
	.sectionflags	@""
	.align	4


	//----- nvinfo : EIATTR_CUDA_API_VERSION
	.align		4
        /*0000*/ 	.byte	0x04, 0x37
        /*0002*/ 	.short	(.L_9 - .L_8)
.L_8:
        /*0004*/ 	.word	0x0000007c


	//----- nvinfo : EIATTR_KPARAM_INFO
	.align		4
.L_9:
        /*0008*/ 	.byte	0x04, 0x17
        /*000a*/ 	.short	(.L_11 - .L_10)
.L_10:
        /*000c*/ 	.word	0x00000000
        /*0010*/ 	.short	0x0003
        /*0012*/ 	.short	0x0018
        /*0014*/ 	.byte	0x00, 0xf0, 0x11, 0x00


	//----- nvinfo : EIATTR_KPARAM_INFO
	.align		4
.L_11:
        /*0018*/ 	.byte	0x04, 0x17
        /*001a*/ 	.short	(.L_13 - .L_12)
.L_12:
        /*001c*/ 	.word	0x00000000
        /*0020*/ 	.short	0x0002
        /*0022*/ 	.short	0x0010
        /*0024*/ 	.byte	0x00, 0xf4, 0x21, 0x00


	//----- nvinfo : EIATTR_KPARAM_INFO
	.align		4
.L_13:
        /*0028*/ 	.byte	0x04, 0x17
        /*002a*/ 	.short	(.L_15 - .L_14)
.L_14:
        /*002c*/ 	.word	0x00000000
        /*0030*/ 	.short	0x0001
        /*0032*/ 	.short	0x0008
        /*0034*/ 	.byte	0x00, 0xf4, 0x21, 0x00


	//----- nvinfo : EIATTR_KPARAM_INFO
	.align		4
.L_15:
        /*0038*/ 	.byte	0x04, 0x17
        /*003a*/ 	.short	(.L_17 - .L_16)
.L_16:
        /*003c*/ 	.word	0x00000000
        /*0040*/ 	.short	0x0000
        /*0042*/ 	.short	0x0000
        /*0044*/ 	.byte	0x00, 0xf4, 0x21, 0x00


	//----- nvinfo : EIATTR_SPARSE_MMA_MASK
	.align		4
.L_17:
        /*0048*/ 	.byte	0x03, 0x50
        /*004a*/ 	.short	0x0000


	//----- nvinfo : EIATTR_MAXREG_COUNT
	.align		4
        /*004c*/ 	.byte	0x03, 0x1b
        /*004e*/ 	.short	0x00ff


	//----- nvinfo : EIATTR_EXIT_INSTR_OFFSETS
	.align		4
        /*0050*/ 	.byte	0x04, 0x1c
        /*0052*/ 	.short	(.L_19 - .L_18)


	//   ....[0]....
.L_18:
        /*0054*/ 	.word	0x00000410


	//   ....[1]....
        /*0058*/ 	.word	0x00000430


	//----- nvinfo : EIATTR_REQNTID
	.align		4
.L_19:
        /*005c*/ 	.byte	0x04, 0x10
        /*005e*/ 	.short	(.L_21 - .L_20)
.L_20:
        /*0060*/ 	.word	0x00000080
        /*0064*/ 	.word	0x00000001
        /*0068*/ 	.word	0x00000001


	//----- nvinfo : EIATTR_CBANK_PARAM_SIZE
	.align		4
.L_21:
        /*006c*/ 	.byte	0x03, 0x19
        /*006e*/ 	.short	0x001c


	//----- nvinfo : EIATTR_PARAM_CBANK
	.align		4
        /*0070*/ 	.byte	0x04, 0x0a
        /*0072*/ 	.short	(.L_23 - .L_22)
	.align		4
.L_22:
        /*0074*/ 	.word	index@(.nv.constant0.triton_poi_fused_max_pool2d_with_indices_native_batch_norm_backward_69)
        /*0078*/ 	.short	0x0210
        /*007a*/ 	.short	0x001c


	//----- nvinfo : EIATTR_SW_WAR
	.align		4
.L_23:
        /*007c*/ 	.byte	0x04, 0x36
        /*007e*/ 	.short	(.L_25 - .L_24)
.L_24:
        /*0080*/ 	.word	0x00000008
.L_25:


//--------------------- .nv.callgraph             --------------------------
	.section	.nv.callgraph,"",@"SHT_CUDA_CALLGRAPH"
	.align	4
	.sectionentsize	8
	.align		4
        /*0000*/ 	.word	0x00000000
	.align		4
        /*0004*/ 	.word	0xffffffff
	.align		4
        /*0008*/ 	.word	0x00000000
	.align		4
        /*000c*/ 	.word	0xfffffffe
	.align		4
        /*0010*/ 	.word	0x00000000
	.align		4
        /*0014*/ 	.word	0xfffffffd
	.align		4
        /*0018*/ 	.word	0x00000000
	.align		4
        /*001c*/ 	.word	0xfffffffc


//--------------------- .text.triton_poi_fused_max_pool2d_with_indices_native_batch_norm_backward_69 --------------------------
	.section	.text.triton_poi_fused_max_pool2d_with_indices_native_batch_norm_backward_69,"ax",@progbits
	.align	128
        .global         triton_poi_fused_max_pool2d_with_indices_native_batch_norm_backward_69
        .type           triton_poi_fused_max_pool2d_with_indices_native_batch_norm_backward_69,@function
        .size           triton_poi_fused_max_pool2d_with_indices_native_batch_norm_backward_69,(.L_x_1 - triton_poi_fused_max_pool2d_with_indices_native_batch_norm_backward_69)
        .other          triton_poi_fused_max_pool2d_with_indices_native_batch_norm_backward_69,@"STO_CUDA_ENTRY STV_DEFAULT"
triton_poi_fused_max_pool2d_with_indices_native_batch_norm_backward_69:
.text.triton_poi_fused_max_pool2d_with_indices_native_batch_norm_backward_69:
[----:B------:R-:W0:Y:S02]  /*0000*/  LDC R1, c[0x0][0x28] ;  /* 0x00000a00ff017b82 */ /* 0x000e240000000800 */
[----:B------:R-:W1:Y:S01]  /*0010*/  S2R R0, SR_TID.X ;  /* 0x0000000000007919 */ /* 0x000e620000002100 */
[----:B------:R-:W-:Y:S01]  /*0020*/  ULDC.64 UR4, c[0x0][0x208] ;  /* 0x0000820000047ab9 */ /* 0x000fe20000000a00 */
[----:B------:R-:W2:Y:S01]  /*0030*/  LDC.64 R18, c[0x0][0x218] ;  /* 0x00008600ff127b82 */ /* 0x000ea20000000a00 */
[----:B------:R-:W3:Y:S01]  /*0040*/  S2R R3, SR_CTAID.X ;  /* 0x0000000000037919 */ /* 0x000ee20000002500 */
[----:B-1----:R-:W-:Y:S01]  /*0050*/  IMAD.SHL.U32 R0, R0, 0x2, RZ ;  /* 0x0000000200007824 */ /* 0x002fe200078e00ff */
[----:B---3--:R-:W-:-:S04]  /*0060*/  SHF.R.S32.HI R5, RZ, 0x17, R3 ;  /* 0x00000017ff057819 */ /* 0x008fc80000011403 */
[----:B------:R-:W-:Y:S02]  /*0070*/  LOP3.LUT R0, R0, 0xfe, RZ, 0xc0, !PT ;  /* 0x000000fe00007812 */ /* 0x000fe400078ec0ff */
[----:B------:R-:W-:-:S03]  /*0080*/  SGXT R5, R5, 0x1 ;  /* 0x000000010505781a */ /* 0x000fc60000000200 */
[----:B------:R-:W-:-:S05]  /*0090*/  IMAD R0, R3, 0x100, R0 ;  /* 0x0000010003007824 */ /* 0x000fca00078e0200 */
[----:B------:R-:W-:Y:S02]  /*00a0*/  SHF.R.S32.HI R3, RZ, 0x1f, R0 ;  /* 0x0000001fff037819 */ /* 0x000fe40000011400 */
[-C--:B------:R-:W-:Y:S02]  /*00b0*/  LEA.HI R6, R5, R0.reuse, RZ, 0x5 ;  /* 0x0000000005067211 */ /* 0x080fe400078f28ff */
[----:B------:R-:W-:Y:S02]  /*00c0*/  LEA.HI R4, R3, R0, RZ, 0x2 ;  /* 0x0000000003047211 */ /* 0x000fe400078f10ff */
[----:B------:R-:W1:Y:S01]  /*00d0*/  LDC.64 R2, c[0x0][0x210] ;  /* 0x00008400ff027b82 */ /* 0x000e620000000a00 */
[----:B------:R-:W-:Y:S01]  /*00e0*/  IMAD.SHL.U32 R6, R6, 0x4, RZ ;  /* 0x0000000406067824 */ /* 0x000fe200078e00ff */
[----:B------:R-:W-:Y:S02]  /*00f0*/  SHF.R.S32.HI R5, RZ, 0x2, R4 ;  /* 0x00000002ff057819 */ /* 0x000fe40000011404 */
[----:B------:R-:W-:-:S02]  /*0100*/  LOP3.LUT R7, R4, 0xfffffffc, RZ, 0xc0, !PT ;  /* 0xfffffffc04077812 */ /* 0x000fc400078ec0ff */
[C---:B------:R-:W-:Y:S02]  /*0110*/  LEA.HI R4, R5.reuse, R5, RZ, 0x3 ;  /* 0x0000000505047211 */ /* 0x040fe400078f18ff */
[----:B------:R-:W-:Y:S01]  /*0120*/  LOP3.LUT R9, R6, 0xffffff80, RZ, 0xc0, !PT ;  /* 0xffffff8006097812 */ /* 0x000fe200078ec0ff */
[----:B------:R-:W-:Y:S01]  /*0130*/  IMAD.IADD R8, R0, 0x1, -R7 ;  /* 0x0000000100087824 */ /* 0x000fe200078e0a07 */
[----:B------:R-:W-:Y:S02]  /*0140*/  LOP3.LUT R4, R4, 0x1ffffff8, RZ, 0xc0, !PT ;  /* 0x1ffffff804047812 */ /* 0x000fe400078ec0ff */
[----:B------:R-:W-:Y:S02]  /*0150*/  CS2R R6, SRZ ;  /* 0x0000000000067805 */ /* 0x000fe4000001ff00 */
[----:B------:R-:W-:Y:S01]  /*0160*/  ISETP.GE.AND P0, PT, R0, 0x400, PT ;  /* 0x000004000000780c */ /* 0x000fe20003f06270 */
[----:B------:R-:W-:Y:S02]  /*0170*/  IMAD.IADD R9, R8, 0x1, R9 ;  /* 0x0000000108097824 */ /* 0x000fe400078e0209 */
[----:B------:R-:W-:-:S04]  /*0180*/  IMAD.IADD R4, R5, 0x1, -R4 ;  /* 0x0000000105047824 */ /* 0x000fc800078e0a04 */
[----:B------:R-:W-:Y:S01]  /*0190*/  IMAD R9, R4, 0x8, R9 ;  /* 0x0000000804097824 */ /* 0x000fe200078e0209 */
[----:B------:R-:W-:-:S03]  /*01a0*/  CS2R R4, SRZ ;  /* 0x0000000000047805 */ /* 0x000fc6000001ff00 */
[C---:B------:R-:W-:Y:S02]  /*01b0*/  VIADD R15, R9.reuse, 0x4 ;  /* 0x00000004090f7836 */ /* 0x040fe40000000000 */
[----:B-1----:R-:W-:-:S04]  /*01c0*/  IMAD.WIDE R12, R9, 0x4, R2 ;  /* 0x00000004090c7825 */ /* 0x002fc800078e0202 */
[--C-:B------:R-:W-:Y:S01]  /*01d0*/  IMAD.WIDE R14, R15, 0x4, R2.reuse ;  /* 0x000000040f0e7825 */ /* 0x100fe200078e0202 */
[----:B------:R1:W3:Y:S03]  /*01e0*/  @!P0 LDG.E.64 R6, desc[UR4][R12.64] ;  /* 0x000000040c068981 */ /* 0x0002e6000c1e1b00 */
[C---:B------:R-:W-:Y:S01]  /*01f0*/  VIADD R17, R9.reuse, 0x40 ;  /* 0x0000004009117836 */ /* 0x040fe20000000000 */
[----:B------:R4:W3:Y:S01]  /*0200*/  @!P0 LDG.E.64 R4, desc[UR4][R14.64] ;  /* 0x000000040e048981 */ /* 0x0008e2000c1e1b00 */
[----:B------:R-:W-:Y:S01]  /*0210*/  CS2R R10, SRZ ;  /* 0x00000000000a7805 */ /* 0x000fe2000001ff00 */
[----:B------:R-:W-:Y:S02]  /*0220*/  VIADD R9, R9, 0x44 ;  /* 0x0000004409097836 */ /* 0x000fe40000000000 */
[--C-:B------:R-:W-:Y:S01]  /*0230*/  IMAD.WIDE R16, R17, 0x4, R2.reuse ;  /* 0x0000000411107825 */ /* 0x100fe200078e0202 */
[----:B------:R-:W-:Y:S01]  /*0240*/  CS2R R20, SRZ ;  /* 0x0000000000147805 */ /* 0x000fe2000001ff00 */
[----:B-1----:R-:W1:Y:S02]  /*0250*/  LDC.64 R12, c[0x0][0x220] ;  /* 0x00008800ff0c7b82 */ /* 0x002e640000000a00 */
[----:B------:R-:W-:Y:S01]  /*0260*/  IMAD.WIDE R2, R9, 0x4, R2 ;  /* 0x0000000409027825 */ /* 0x000fe200078e0202 */
[----:B------:R-:W5:Y:S04]  /*0270*/  @!P0 LDG.E.64 R10, desc[UR4][R16.64] ;  /* 0x00000004100a8981 */ /* 0x000f68000c1e1b00 */
[----:B------:R1:W5:Y:S01]  /*0280*/  @!P0 LDG.E.64 R20, desc[UR4][R2.64] ;  /* 0x0000000402148981 */ /* 0x000362000c1e1b00 */
[----:B----4-:R-:W-:Y:S01]  /*0290*/  CS2R R14, SRZ ;  /* 0x00000000000e7805 */ /* 0x010fe2000001ff00 */
[----:B--2---:R-:W-:-:S05]  /*02a0*/  IMAD.WIDE R8, R8, 0x4, R18 ;  /* 0x0000000408087825 */ /* 0x004fca00078e0212 */
[----:B------:R-:W2:Y:S01]  /*02b0*/  @!P0 LDG.E.EL.64 R14, desc[UR4][R8.64] ;  /* 0x00000004080e8981 */ /* 0x000ea2000c2e1b00 */
[----:B-1----:R-:W-:Y:S01]  /*02c0*/  IMAD.WIDE R2, R0, 0x4, R12 ;  /* 0x0000000400027825 */ /* 0x002fe200078e020c */
[C---:B---3--:R-:W-:Y:S02]  /*02d0*/  FSETP.GT.AND P3, PT, R4.reuse, R6, PT ;  /* 0x000000060400720b */ /* 0x048fe40003f64000 */
[C---:B------:R-:W-:Y:S02]  /*02e0*/  FSETP.GT.AND P4, PT, R5.reuse, R7, PT ;  /* 0x000000070500720b */ /* 0x040fe40003f84000 */
[----:B------:R-:W-:Y:S02]  /*02f0*/  FSETP.NAN.AND P5, PT, R4, R4, PT ;  /* 0x000000040400720b */ /* 0x000fe40003fa8000 */
[----:B------:R-:W-:Y:S02]  /*0300*/  FSETP.NAN.AND P6, PT, R5, R5, PT ;  /* 0x000000050500720b */ /* 0x000fe40003fc8000 */
[----:B-----5:R-:W-:-:S02]  /*0310*/  FSETP.NAN.AND P1, PT, R10, R10, PT ;  /* 0x0000000a0a00720b */ /* 0x020fc40003f28000 */
[----:B------:R-:W-:-:S03]  /*0320*/  FSETP.NAN.AND P2, PT, R11, R11, PT ;  /* 0x0000000b0b00720b */ /* 0x000fc60003f48000 */
[----:B------:R-:W-:Y:S02]  /*0330*/  @!P3 FSEL R4, R4, R6, P5 ;  /* 0x000000060404b208 */ /* 0x000fe40002800000 */
[----:B------:R-:W-:Y:S02]  /*0340*/  @!P4 FSEL R5, R5, R7, P6 ;  /* 0x000000070505c208 */ /* 0x000fe40003000000 */
[----:B------:R-:W-:Y:S02]  /*0350*/  FSETP.NAN.AND P3, PT, R20, R20, PT ;  /* 0x000000141400720b */ /* 0x000fe40003f68000 */
[----:B------:R-:W-:Y:S02]  /*0360*/  FSETP.NAN.AND P4, PT, R21, R21, PT ;  /* 0x000000151500720b */ /* 0x000fe40003f88000 */
[----:B------:R-:W-:Y:S02]  /*0370*/  FSETP.GEU.AND P5, PT, R4, R10, PT ;  /* 0x0000000a0400720b */ /* 0x000fe40003fae000 */
[----:B------:R-:W-:-:S02]  /*0380*/  FSETP.GEU.AND P6, PT, R5, R11, PT ;  /* 0x0000000b0500720b */ /* 0x000fc40003fce000 */
[----:B------:R-:W-:Y:S02]  /*0390*/  @!P1 FSEL R10, R10, R4, !P5 ;  /* 0x000000040a0a9208 */ /* 0x000fe40006800000 */
[----:B------:R-:W-:Y:S02]  /*03a0*/  @!P2 FSEL R11, R11, R5, !P6 ;  /* 0x000000050b0ba208 */ /* 0x000fe40007000000 */
[----:B------:R-:W-:Y:S02]  /*03b0*/  FSETP.GEU.AND P1, PT, R10, R20, PT ;  /* 0x000000140a00720b */ /* 0x000fe40003f2e000 */
[----:B------:R-:W-:Y:S02]  /*03c0*/  FSETP.GEU.AND P2, PT, R11, R21, PT ;  /* 0x000000150b00720b */ /* 0x000fe40003f4e000 */
[----:B------:R-:W-:Y:S02]  /*03d0*/  @!P3 FSEL R20, R20, R10, !P1 ;  /* 0x0000000a1414b208 */ /* 0x000fe40004800000 */
[----:B------:R-:W-:-:S03]  /*03e0*/  @!P4 FSEL R21, R21, R11, !P2 ;  /* 0x0000000b1515c208 */ /* 0x000fc60005000000 */
[----:B--2---:R-:W-:Y:S02]  /*03f0*/  FADD R14, R20, -R14 ;  /* 0x8000000e140e7221 */ /* 0x004fe40000000000 */
[----:B------:R-:W-:Y:S01]  /*0400*/  FADD R15, R21, -R15 ;  /* 0x8000000f150f7221 */ /* 0x000fe20000000000 */
[----:B------:R-:W-:Y:S06]  /*0410*/  @P0 EXIT ;  /* 0x000000000000094d */ /* 0x000fec0003800000 */
[----:B------:R-:W-:Y:S01]  /*0420*/  STG.E.64 desc[UR4][R2.64], R14 ;  /* 0x0000000e02007986 */ /* 0x000fe2000c101b04 */
[----:B------:R-:W-:Y:S05]  /*0430*/  EXIT ;  /* 0x000000000000794d */ /* 0x000fea0003800000 */
.L_x_0:
[----:B------:R-:W-:-:S00]  /*0440*/  BRA `(.L_x_0) ;  /* 0xfffffffc00fc7947 */ /* 0x000fc0000383ffff */
[----:B------:R-:W-:-:S00]  /*0450*/  NOP ;  /* 0x0000000000007918 */ /* 0x000fc00000000000 */
        /* <DEDUP_REMOVED lines=10> */
.L_x_1:


//--------------------- .nv.constant0.triton_poi_fused_max_pool2d_with_indices_native_batch_norm_backward_69 --------------------------
	.section	.nv.constant0.triton_poi_fused_max_pool2d_with_indices_native_batch_norm_backward_69,"a",@progbits
	.sectionflags	@""
	.align	4
.nv.constant0.triton_poi_fused_max_pool2d_with_indices_native_batch_norm_backward_69:
	.zero		556
